	.headerflags	@"EF_CUDA_TEXMODE_UNIFIED EF_CUDA_64BIT_ADDRESS EF_CUDA_ACCELERATORS EF_CUDA_SM90 EF_CUDA_VIRTUAL_SM(EF_CUDA_SM90)"
	.elftype	@"ET_EXEC"


//--------------------- .nv.info                  --------------------------
	.section	.nv.info,"",@"SHT_CUDA_INFO"
	.align	4


	//----- nvinfo : EIATTR_REGCOUNT
	.align		4
        /*0000*/ 	.byte	0x04, 0x2f
        /*0002*/ 	.short	(.L_1 - .L_0)
	.align		4
.L_0:
        /*0004*/ 	.word	index@(triton_poi_fused__unsafe_index_0)
        /*0008*/ 	.word	0x0000000e


	//----- nvinfo : EIATTR_MIN_STACK_SIZE
	.align		4
.L_1:
        /*000c*/ 	.byte	0x04, 0x12
        /*000e*/ 	.short	(.L_3 - .L_2)
	.align		4
.L_2:
        /*0010*/ 	.word	index@(triton_poi_fused__unsafe_index_0)
        /*0014*/ 	.word	0x00000000


	//----- nvinfo : EIATTR_FRAME_SIZE
	.align		4
.L_3:
        /*0018*/ 	.byte	0x04, 0x11
        /*001a*/ 	.short	(.L_5 - .L_4)
	.align		4
.L_4:
        /*001c*/ 	.word	index@(triton_poi_fused__unsafe_index_0)
        /*0020*/ 	.word	0x00000000


	//----- nvinfo : EIATTR_MIN_STACK_SIZE
	.align		4
.L_5:
        /*0024*/ 	.byte	0x04, 0x12
        /*0026*/ 	.short	(.L_7 - .L_6)
	.align		4
.L_6:
        /*0028*/ 	.word	index@(triton_poi_fused__unsafe_index_0)
        /*002c*/ 	.word	0x00000000
.L_7:


//--------------------- .nv.info.triton_poi_fused__unsafe_index_0 --------------------------
	.section	.nv.info.triton_poi_fused__unsafe_index_0,"",@"SHT_CUDA_INFO"
	.sectionflags	@""
	.align	4


	//----- nvinfo : EIATTR_CUDA_API_VERSION
	.align		4
        /*0000*/ 	.byte	0x04, 0x37
        /*0002*/ 	.short	(.L_9 - .L_8)
.L_8:
        /*0004*/ 	.word	0x0000007c


	//----- nvinfo : EIATTR_KPARAM_INFO
	.align		4
.L_9:
        /*0008*/ 	.byte	0x04, 0x17
        /*000a*/ 	.short	(.L_11 - .L_10)
.L_10:
        /*000c*/ 	.word	0x00000000
        /*0010*/ 	.short	0x0002
        /*0012*/ 	.short	0x0010
        /*0014*/ 	.byte	0x00, 0xf0, 0x11, 0x00


	//----- nvinfo : EIATTR_KPARAM_INFO
	.align		4
.L_11:
        /*0018*/ 	.byte	0x04, 0x17
        /*001a*/ 	.short	(.L_13 - .L_12)
.L_12:
        /*001c*/ 	.word	0x00000000
        /*0020*/ 	.short	0x0001
        /*0022*/ 	.short	0x0008
        /*0024*/ 	.byte	0x00, 0xf4, 0x21, 0x00


	//----- nvinfo : EIATTR_KPARAM_INFO
	.align		4
.L_13:
        /*0028*/ 	.byte	0x04, 0x17
        /*002a*/ 	.short	(.L_15 - .L_14)
.L_14:
        /*002c*/ 	.word	0x00000000
        /*0030*/ 	.short	0x0000
        /*0032*/ 	.short	0x0000
        /*0034*/ 	.byte	0x00, 0xf4, 0x21, 0x00


	//----- nvinfo : EIATTR_SPARSE_MMA_MASK
	.align		4
.L_15:
        /*0038*/ 	.byte	0x03, 0x50
        /*003a*/ 	.short	0x0000


	//----- nvinfo : EIATTR_MAXREG_COUNT
	.align		4
        /*003c*/ 	.byte	0x03, 0x1b
        /*003e*/ 	.short	0x00ff


	//----- nvinfo : EIATTR_EXIT_INSTR_OFFSETS
	.align		4
        /*0040*/ 	.byte	0x04, 0x1c
        /*0042*/ 	.short	(.L_17 - .L_16)


	//   ....[0]....
.L_16:
        /*0044*/ 	.word	0x000002d0


	//   ....[1]....
        /*0048*/ 	.word	0x000002f0


	//----- nvinfo : EIATTR_REQNTID
	.align		4
.L_17:
        /*004c*/ 	.byte	0x04, 0x10
        /*004e*/ 	.short	(.L_19 - .L_18)
.L_18:
        /*0050*/ 	.word	0x00000080
        /*0054*/ 	.word	0x00000001
        /*0058*/ 	.word	0x00000001


	//----- nvinfo : EIATTR_CBANK_PARAM_SIZE
	.align		4
.L_19:
        /*005c*/ 	.byte	0x03, 0x19
        /*005e*/ 	.short	0x0014


	//----- nvinfo : EIATTR_PARAM_CBANK
	.align		4
        /*0060*/ 	.byte	0x04, 0x0a
        /*0062*/ 	.short	(.L_21 - .L_20)
	.align		4
.L_20:
        /*0064*/ 	.word	index@(.nv.constant0.triton_poi_fused__unsafe_index_0)
        /*0068*/ 	.short	0x0210
        /*006a*/ 	.short	0x0014


	//----- nvinfo : EIATTR_SW_WAR
	.align		4
.L_21:
        /*006c*/ 	.byte	0x04, 0x36
        /*006e*/ 	.short	(.L_23 - .L_22)
.L_22:
        /*0070*/ 	.word	0x00000008
.L_23:


//--------------------- .nv.callgraph             --------------------------
	.section	.nv.callgraph,"",@"SHT_CUDA_CALLGRAPH"
	.align	4
	.sectionentsize	8
	.align		4
        /*0000*/ 	.word	0x00000000
	.align		4
        /*0004*/ 	.word	0xffffffff
	.align		4
        /*0008*/ 	.word	0x00000000
	.align		4
        /*000c*/ 	.word	0xfffffffe
	.align		4
        /*0010*/ 	.word	0x00000000
	.align		4
        /*0014*/ 	.word	0xfffffffd
	.align		4
        /*0018*/ 	.word	0x00000000
	.align		4
        /*001c*/ 	.word	0xfffffffc


//--------------------- .text.triton_poi_fused__unsafe_index_0 --------------------------
	.section	.text.triton_poi_fused__unsafe_index_0,"ax",@progbits
	.align	128
        .global         triton_poi_fused__unsafe_index_0
        .type           triton_poi_fused__unsafe_index_0,@function
        .size           triton_poi_fused__unsafe_index_0,(.L_x_1 - triton_poi_fused__unsafe_index_0)
        .other          triton_poi_fused__unsafe_index_0,@"STO_CUDA_ENTRY STV_DEFAULT"
triton_poi_fused__unsafe_index_0:
.text.triton_poi_fused__unsafe_index_0:
[----:B------:R-:W0:Y:S02]  /*0000*/  LDC R1, c[0x0][0x28] ;  /* 0x00000a00ff017b82 */ /* 0x000e240000000800 */
[----:B------:R-:W1:Y:S01]  /*0010*/  S2R R0, SR_TID.X ;  /* 0x0000000000007919 */ /* 0x000e620000002100 */
[----:B------:R-:W-:Y:S01]  /*0020*/  CS2R R10, SRZ ;  /* 0x00000000000a7805 */ /* 0x000fe2000001ff00 */
[----:B------:R-:W-:Y:S01]  /*0030*/  ULDC.64 UR4, c[0x0][0x208] ;  /* 0x0000820000047ab9 */ /* 0x000fe20000000a00 */
[----:B------:R-:W2:Y:S01]  /*0040*/  S2R R7, SR_CTAID.X ;  /* 0x0000000000077919 */ /* 0x000ea20000002500 */
[----:B-1----:R-:W-:-:S05]  /*0050*/  IMAD.SHL.U32 R0, R0, 0x2, RZ ;  /* 0x0000000200007824 */ /* 0x002fca00078e00ff */
[----:B------:R-:W-:-:S05]  /*0060*/  LOP3.LUT R0, R0, 0xfe, RZ, 0xc0, !PT ;  /* 0x000000fe00007812 */ /* 0x000fca00078ec0ff */
[----:B--2---:R-:W-:Y:S01]  /*0070*/  IMAD R0, R7, 0x100, R0 ;  /* 0x0000010007007824 */ /* 0x004fe200078e0200 */
[----:B------:R-:W-:-:S04]  /*0080*/  SHF.R.S32.HI R7, RZ, 0x17, R7 ;  /* 0x00000017ff077819 */ /* 0x000fc80000011407 */
[----:B------:R-:W-:Y:S02]  /*0090*/  SHF.R.S32.HI R3, RZ, 0x1f, R0 ;  /* 0x0000001fff037819 */ /* 0x000fe40000011400 */
[----:B------:R-:W-:Y:S02]  /*00a0*/  SGXT R7, R7, 0x1 ;  /* 0x000000010707781a */ /* 0x000fe40000000200 */
[----:B------:R-:W-:Y:S02]  /*00b0*/  LEA.HI R3, R3, R0, RZ, 0x3 ;  /* 0x0000000003037211 */ /* 0x000fe400078f18ff */
[----:B------:R-:W-:Y:S02]  /*00c0*/  ISETP.GE.AND P0, PT, R0, 0x400, PT ;  /* 0x000004000000780c */ /* 0x000fe40003f06270 */
[----:B------:R-:W-:Y:S02]  /*00d0*/  SHF.R.S32.HI R2, RZ, 0x3, R3 ;  /* 0x00000003ff027819 */ /* 0x000fe40000011403 */
[----:B------:R-:W-:-:S02]  /*00e0*/  LOP3.LUT R3, R3, 0xfffffff8, RZ, 0xc0, !PT ;  /* 0xfffffff803037812 */ /* 0x000fc400078ec0ff */
[----:B------:R-:W-:-:S03]  /*00f0*/  LEA.HI R4, R2, R2, RZ, 0x3 ;  /* 0x0000000202047211 */ /* 0x000fc600078f18ff */
[----:B------:R-:W-:Y:S01]  /*0100*/  IMAD.IADD R3, R0, 0x1, -R3 ;  /* 0x0000000100037824 */ /* 0x000fe200078e0a03 */
[----:B------:R-:W-:-:S04]  /*0110*/  LOP3.LUT R5, R4, 0xfffffff8, RZ, 0xc0, !PT ;  /* 0xfffffff804057812 */ /* 0x000fc800078ec0ff */
[----:B------:R-:W-:Y:S01]  /*0120*/  I2FP.F32.S32 R3, R3 ;  /* 0x0000000300037245 */ /* 0x000fe20000201400 */
[----:B------:R-:W-:Y:S02]  /*0130*/  IMAD.IADD R5, R2, 0x1, -R5 ;  /* 0x0000000102057824 */ /* 0x000fe400078e0a05 */
[----:B------:R-:W-:-:S03]  /*0140*/  VIADD R2, R0, 0x1 ;  /* 0x0000000100027836 */ /* 0x000fc60000000000 */
[----:B------:R-:W-:Y:S02]  /*0150*/  I2FP.F32.S32 R5, R5 ;  /* 0x0000000500057245 */ /* 0x000fe40000201400 */
[C---:B------:R-:W-:Y:S02]  /*0160*/  LEA.HI R4, R7.reuse, R2, RZ, 0x3 ;  /* 0x0000000207047211 */ /* 0x040fe400078f18ff */
[----:B------:R-:W-:Y:S01]  /*0170*/  LEA.HI R7, R7, R0, RZ, 0x6 ;  /* 0x0000000007077211 */ /* 0x000fe200078f30ff */
[----:B------:R-:W-:Y:S01]  /*0180*/  FMUL R6, R5, 0.5 ;  /* 0x3f00000005067820 */ /* 0x000fe20000400000 */
[----:B------:R-:W-:Y:S01]  /*0190*/  LOP3.LUT R5, R4, 0xfffffff8, RZ, 0xc0, !PT ;  /* 0xfffffff804057812 */ /* 0x000fe200078ec0ff */
[----:B------:R-:W-:Y:S01]  /*01a0*/  FMUL R4, R3, 0.5 ;  /* 0x3f00000003047820 */ /* 0x000fe20000400000 */
[----:B------:R-:W-:-:S03]  /*01b0*/  SHF.R.S32.HI R7, RZ, 0x6, R7 ;  /* 0x00000006ff077819 */ /* 0x000fc60000011407 */
[----:B------:R-:W-:Y:S01]  /*01c0*/  IMAD.IADD R5, R2, 0x1, -R5 ;  /* 0x0000000102057824 */ /* 0x000fe200078e0a05 */
[----:B------:R-:W1:Y:S01]  /*01d0*/  F2I.TRUNC.NTZ R6, R6 ;  /* 0x0000000600067305 */ /* 0x000e62000020f100 */
[----:B------:R-:W2:Y:S03]  /*01e0*/  LDC.64 R2, c[0x0][0x210] ;  /* 0x00008400ff027b82 */ /* 0x000ea60000000a00 */
[----:B------:R-:W-:-:S04]  /*01f0*/  I2FP.F32.S32 R5, R5 ;  /* 0x0000000500057245 */ /* 0x000fc80000201400 */
[----:B------:R-:W3:Y:S01]  /*0200*/  F2I.TRUNC.NTZ R4, R4 ;  /* 0x0000000400047305 */ /* 0x000ee2000020f100 */
[----:B------:R-:W-:Y:S01]  /*0210*/  FMUL R8, R5, 0.5 ;  /* 0x3f00000005087820 */ /* 0x000fe20000400000 */
[----:B-1----:R-:W-:-:S06]  /*0220*/  IMAD R5, R7, 0x4, R6 ;  /* 0x0000000407057824 */ /* 0x002fcc00078e0206 */
[----:B------:R-:W1:Y:S01]  /*0230*/  F2I.TRUNC.NTZ R8, R8 ;  /* 0x0000000800087305 */ /* 0x000e62000020f100 */
[----:B------:R-:W-:-:S04]  /*0240*/  IMAD.SHL.U32 R5, R5, 0x4, RZ ;  /* 0x0000000405057824 */ /* 0x000fc800078e00ff */
[--C-:B---3--:R-:W-:Y:S02]  /*0250*/  IMAD.IADD R7, R4, 0x1, R5.reuse ;  /* 0x0000000104077824 */ /* 0x108fe400078e0205 */
[----:B-1----:R-:W-:Y:S02]  /*0260*/  IMAD.IADD R9, R8, 0x1, R5 ;  /* 0x0000000108097824 */ /* 0x002fe400078e0205 */
[--C-:B--2---:R-:W-:Y:S02]  /*0270*/  IMAD.WIDE R4, R7, 0x4, R2.reuse ;  /* 0x0000000407047825 */ /* 0x104fe400078e0202 */
[----:B------:R-:W1:Y:S02]  /*0280*/  LDC.64 R6, c[0x0][0x218] ;  /* 0x00008600ff067b82 */ /* 0x000e640000000a00 */
[----:B------:R-:W-:Y:S01]  /*0290*/  IMAD.WIDE R2, R9, 0x4, R2 ;  /* 0x0000000409027825 */ /* 0x000fe200078e0202 */
[----:B------:R2:W5:Y:S04]  /*02a0*/  @!P0 LDG.E.EL R10, desc[UR4][R4.64] ;  /* 0x00000004040a8981 */ /* 0x000568000c2e1900 */
[----:B------:R2:W5:Y:S01]  /*02b0*/  @!P0 LDG.E.EL R11, desc[UR4][R2.64] ;  /* 0x00000004020b8981 */ /* 0x000562000c2e1900 */
[----:B-1----:R-:W-:Y:S01]  /*02c0*/  IMAD.WIDE R6, R0, 0x4, R6 ;  /* 0x0000000400067825 */ /* 0x002fe200078e0206 */
[----:B--2---:R-:W-:Y:S06]  /*02d0*/  @P0 EXIT ;  /* 0x000000000000094d */ /* 0x004fec0003800000 */
[----:B-----5:R-:W-:Y:S01]  /*02e0*/  STG.E.64 desc[UR4][R6.64], R10 ;  /* 0x0000000a06007986 */ /* 0x020fe2000c101b04 */
[----:B------:R-:W-:Y:S05]  /*02f0*/  EXIT ;  /* 0x000000000000794d */ /* 0x000fea0003800000 */
.L_x_0:
[----:B------:R-:W-:-:S00]  /*0300*/  BRA `(.L_x_0) ;  /* 0xfffffffc00fc7947 */ /* 0x000fc0000383ffff */
[----:B------:R-:W-:-:S00]  /*0310*/  NOP ;  /* 0x0000000000007918 */ /* 0x000fc00000000000 */
        /* <DEDUP_REMOVED lines=14> */
.L_x_1:


//--------------------- .nv.constant0.triton_poi_fused__unsafe_index_0 --------------------------
	.section	.nv.constant0.triton_poi_fused__unsafe_index_0,"a",@progbits
	.sectionflags	@""
	.align	4
.nv.constant0.triton_poi_fused__unsafe_index_0:
	.zero		548
